	.headerflags	@"EF_CUDA_TEXMODE_UNIFIED EF_CUDA_64BIT_ADDRESS EF_CUDA_ACCELERATORS EF_CUDA_SM90 EF_CUDA_VIRTUAL_SM(EF_CUDA_SM90)"
	.elftype	@"ET_EXEC"


//--------------------- .nv.info                  --------------------------
	.section	.nv.info,"",@"SHT_CUDA_INFO"
	.align	4


	//----- nvinfo : EIATTR_REGCOUNT
	.align		4
        /*0000*/ 	.byte	0x04, 0x2f
        /*0002*/ 	.short	(.L_1 - .L_0)
	.align		4
.L_0:
        /*0004*/ 	.word	index@(triton_per_fused_mv_16)
        /*0008*/ 	.word	0x00000017


	//----- nvinfo : EIATTR_MIN_STACK_SIZE
	.align		4
.L_1:
        /*000c*/ 	.byte	0x04, 0x12
        /*000e*/ 	.short	(.L_3 - .L_2)
	.align		4
.L_2:
        /*0010*/ 	.word	index@(triton_per_fused_mv_16)
        /*0014*/ 	.word	0x00000000


	//----- nvinfo : EIATTR_FRAME_SIZE
	.align		4
.L_3:
        /*0018*/ 	.byte	0x04, 0x11
        /*001a*/ 	.short	(.L_5 - .L_4)
	.align		4
.L_4:
        /*001c*/ 	.word	index@(triton_per_fused_mv_16)
        /*0020*/ 	.word	0x00000000


	//----- nvinfo : EIATTR_MIN_STACK_SIZE
	.align		4
.L_5:
        /*0024*/ 	.byte	0x04, 0x12
        /*0026*/ 	.short	(.L_7 - .L_6)
	.align		4
.L_6:
        /*0028*/ 	.word	index@(triton_per_fused_mv_16)
        /*002c*/ 	.word	0x00000000
.L_7:


//--------------------- .nv.info.triton_per_fused_mv_16 --------------------------
	.section	.nv.info.triton_per_fused_mv_16,"",@"SHT_CUDA_INFO"
	.sectionflags	@""
	.align	4


	//----- nvinfo : EIATTR_CUDA_API_VERSION
	.align		4
        /*0000*/ 	.byte	0x04, 0x37
        /*0002*/ 	.short	(.L_9 - .L_8)
.L_8:
        /*0004*/ 	.word	0x0000007c


	//----- nvinfo : EIATTR_KPARAM_INFO
	.align		4
.L_9:
        /*0008*/ 	.byte	0x04, 0x17
        /*000a*/ 	.short	(.L_11 - .L_10)
.L_10:
        /*000c*/ 	.word	0x00000000
        /*0010*/ 	.short	0x0003
        /*0012*/ 	.short	0x0014
        /*0014*/ 	.byte	0x00, 0xf0, 0x11, 0x00


	//----- nvinfo : EIATTR_KPARAM_INFO
	.align		4
.L_11:
        /*0018*/ 	.byte	0x04, 0x17
        /*001a*/ 	.short	(.L_13 - .L_12)
.L_12:
        /*001c*/ 	.word	0x00000000
        /*0020*/ 	.short	0x0002
        /*0022*/ 	.short	0x0010
        /*0024*/ 	.byte	0x00, 0xf0, 0x11, 0x00


	//----- nvinfo : EIATTR_KPARAM_INFO
	.align		4
.L_13:
        /*0028*/ 	.byte	0x04, 0x17
        /*002a*/ 	.short	(.L_15 - .L_14)
.L_14:
        /*002c*/ 	.word	0x00000000
        /*0030*/ 	.short	0x0001
        /*0032*/ 	.short	0x0008
        /*0034*/ 	.byte	0x00, 0xf4, 0x21, 0x00


	//----- nvinfo : EIATTR_KPARAM_INFO
	.align		4
.L_15:
        /*0038*/ 	.byte	0x04, 0x17
        /*003a*/ 	.short	(.L_17 - .L_16)
.L_16:
        /*003c*/ 	.word	0x00000000
        /*0040*/ 	.short	0x0000
        /*0042*/ 	.short	0x0000
        /*0044*/ 	.byte	0x00, 0xf4, 0x21, 0x00


	//----- nvinfo : EIATTR_SPARSE_MMA_MASK
	.align		4
.L_17:
        /*0048*/ 	.byte	0x03, 0x50
        /*004a*/ 	.short	0x0000


	//----- nvinfo : EIATTR_MAXREG_COUNT
	.align		4
        /*004c*/ 	.byte	0x03, 0x1b
        /*004e*/ 	.short	0x00ff


	//----- nvinfo : EIATTR_COOP_GROUP_MASK_REGIDS
	.align		4
        /*0050*/ 	.byte	0x04, 0x29
        /*0052*/ 	.short	(.L_19 - .L_18)


	//   ....[0]....
.L_18:
        /*0054*/ 	.word	0xffffffff


	//   ....[1]....
        /*0058*/ 	.word	0xffffffff


	//   ....[2]....
        /*005c*/ 	.word	0xffffffff


	//   ....[3]....
        /*0060*/ 	.word	0xffffffff


	//----- nvinfo : EIATTR_COOP_GROUP_INSTR_OFFSETS
	.align		4
.L_19:
        /*0064*/ 	.byte	0x04, 0x28
        /*0066*/ 	.short	(.L_21 - .L_20)


	//   ....[0]....
.L_20:
        /*0068*/ 	.word	0x000002e0


	//   ....[1]....
        /*006c*/ 	.word	0x000002f0


	//   ....[2]....
        /*0070*/ 	.word	0x00000300


	//   ....[3]....
        /*0074*/ 	.word	0x00000310


	//----- nvinfo : EIATTR_EXIT_INSTR_OFFSETS
	.align		4
.L_21:
        /*0078*/ 	.byte	0x04, 0x1c
        /*007a*/ 	.short	(.L_23 - .L_22)


	//   ....[0]....
.L_22:
        /*007c*/ 	.word	0x00000460


	//   ....[1]....
        /*0080*/ 	.word	0x000004b0


	//----- nvinfo : EIATTR_REQNTID
	.align		4
.L_23:
        /*0084*/ 	.byte	0x04, 0x10
        /*0086*/ 	.short	(.L_25 - .L_24)
.L_24:
        /*0088*/ 	.word	0x00000040
        /*008c*/ 	.word	0x00000001
        /*0090*/ 	.word	0x00000001


	//----- nvinfo : EIATTR_CBANK_PARAM_SIZE
	.align		4
.L_25:
        /*0094*/ 	.byte	0x03, 0x19
        /*0096*/ 	.short	0x0018


	//----- nvinfo : EIATTR_PARAM_CBANK
	.align		4
        /*0098*/ 	.byte	0x04, 0x0a
        /*009a*/ 	.short	(.L_27 - .L_26)
	.align		4
.L_26:
        /*009c*/ 	.word	index@(.nv.constant0.triton_per_fused_mv_16)
        /*00a0*/ 	.short	0x0210
        /*00a2*/ 	.short	0x0018


	//----- nvinfo : EIATTR_SW_WAR
	.align		4
.L_27:
        /*00a4*/ 	.byte	0x04, 0x36
        /*00a6*/ 	.short	(.L_29 - .L_28)
.L_28:
        /*00a8*/ 	.word	0x00000008
.L_29:


//--------------------- .nv.callgraph             --------------------------
	.section	.nv.callgraph,"",@"SHT_CUDA_CALLGRAPH"
	.align	4
	.sectionentsize	8
	.align		4
        /*0000*/ 	.word	0x00000000
	.align		4
        /*0004*/ 	.word	0xffffffff
	.align		4
        /*0008*/ 	.word	0x00000000
	.align		4
        /*000c*/ 	.word	0xfffffffe
	.align		4
        /*0010*/ 	.word	0x00000000
	.align		4
        /*0014*/ 	.word	0xfffffffd
	.align		4
        /*0018*/ 	.word	0x00000000
	.align		4
        /*001c*/ 	.word	0xfffffffc


//--------------------- .text.triton_per_fused_mv_16 --------------------------
	.section	.text.triton_per_fused_mv_16,"ax",@progbits
	.sectionflags	@"SHF_BARRIERS=1"
	.align	128
        .global         triton_per_fused_mv_16
        .type           triton_per_fused_mv_16,@function
        .size           triton_per_fused_mv_16,(.L_x_1 - triton_per_fused_mv_16)
        .other          triton_per_fused_mv_16,@"STO_CUDA_ENTRY STV_DEFAULT"
triton_per_fused_mv_16:
.text.triton_per_fused_mv_16:
[----:B------:R-:W0:Y:S02]  /*0000*/  LDC R1, c[0x0][0x28] ;  /* 0x00000a00ff017b82 */ /* 0x000e240000000800 */
[----:B------:R-:W1:Y:S01]  /*0010*/  S2R R0, SR_CTAID.X ;  /* 0x0000000000007919 */ /* 0x000e620000002500 */
[----:B------:R-:W2:Y:S01]  /*0020*/  LDC.64 R14, c[0x0][0x210] ;  /* 0x00008400ff0e7b82 */ /* 0x000ea20000000a00 */
[----:B------:R-:W-:Y:S01]  /*0030*/  CS2R R6, SRZ ;  /* 0x0000000000067805 */ /* 0x000fe2000001ff00 */
[----:B------:R-:W-:Y:S01]  /*0040*/  ULDC.64 UR6, c[0x0][0x208] ;  /* 0x0000820000067ab9 */ /* 0x000fe20000000a00 */
[----:B------:R-:W3:Y:S01]  /*0050*/  S2R R2, SR_TID.X ;  /* 0x0000000000027919 */ /* 0x000ee20000002100 */
[----:B-1----:R-:W-:Y:S02]  /*0060*/  IMAD.SHL.U32 R0, R0, 0x80, RZ ;  /* 0x0000008000007824 */ /* 0x002fe400078e00ff */
[C---:B---3--:R-:W-:Y:S02]  /*0070*/  IMAD.SHL.U32 R9, R2.reuse, 0x4, RZ ;  /* 0x0000000402097824 */ /* 0x048fe400078e00ff */
[----:B------:R-:W-:-:S03]  /*0080*/  IMAD.SHL.U32 R5, R2, 0x40, RZ ;  /* 0x0000004002057824 */ /* 0x000fc600078e00ff */
[----:B------:R-:W-:Y:S02]  /*0090*/  LOP3.LUT R4, R0, 0x7c, R9, 0xf8, !PT ;  /* 0x0000007c00047812 */ /* 0x000fe400078ef809 */
[----:B------:R-:W-:Y:S02]  /*00a0*/  LOP3.LUT R5, R5, 0x800, RZ, 0xc0, !PT ;  /* 0x0000080005057812 */ /* 0x000fe400078ec0ff */
[----:B------:R-:W-:-:S03]  /*00b0*/  ISETP.GE.AND P0, PT, R4, 0x800, PT ;  /* 0x000008000400780c */ /* 0x000fc60003f06270 */
[----:B------:R-:W-:-:S04]  /*00c0*/  IMAD.IADD R5, R4, 0x1, R5 ;  /* 0x0000000104057824 */ /* 0x000fc800078e0205 */
[----:B--2---:R-:W-:Y:S01]  /*00d0*/  IMAD.WIDE R14, R5, 0x4, R14 ;  /* 0x00000004050e7825 */ /* 0x004fe200078e020e */
[----:B------:R-:W-:-:S06]  /*00e0*/  CS2R R4, SRZ ;  /* 0x0000000000047805 */ /* 0x000fcc000001ff00 */
[----:B------:R-:W2:Y:S01]  /*00f0*/  @!P0 LDG.E.128 R4, desc[UR6][R14.64] ;  /* 0x000000060e048981 */ /* 0x000ea2000c1e1d00 */
[----:B------:R-:W1:Y:S01]  /*0100*/  S2UR UR5, SR_CgaCtaId ;  /* 0x00000000000579c3 */ /* 0x000e620000008800 */
[----:B------:R-:W-:Y:S01]  /*0110*/  LOP3.LUT R12, R9, 0x7c, RZ, 0xc0, !PT ;  /* 0x0000007c090c7812 */ /* 0x000fe200078ec0ff */
[----:B------:R-:W-:Y:S01]  /*0120*/  UMOV UR4, 0x400 ;  /* 0x0000040000047882 */ /* 0x000fe20000000000 */
[----:B------:R-:W-:Y:S02]  /*0130*/  SHF.R.U32.HI R16, RZ, 0x3, R2 ;  /* 0x00000003ff107819 */ /* 0x000fe40000011602 */
[----:B------:R-:W-:Y:S01]  /*0140*/  ISETP.GE.AND P1, PT, R2, 0x100, PT ;  /* 0x000001000200780c */ /* 0x000fe20003f26270 */
[----:B------:R-:W-:-:S05]  /*0150*/  IMAD.SHL.U32 R13, R12, 0x8, RZ ;  /* 0x000000080c0d7824 */ /* 0x000fca00078e00ff */
[----:B------:R-:W-:Y:S01]  /*0160*/  LOP3.LUT R16, R13, 0x4, R16, 0xf8, !PT ;  /* 0x000000040d107812 */ /* 0x000fe200078ef810 */
[----:B-1----:R-:W-:-:S06]  /*0170*/  UPRMT UR4, UR5, 0x654, UR4 ;  /* 0x0000065405047896 */ /* 0x002fcc0008000004 */
[----:B------:R-:W-:Y:S02]  /*0180*/  LEA R12, R12, UR4, 0x2 ;  /* 0x000000040c0c7c11 */ /* 0x000fe4000f8e10ff */
[----:B--2---:R-:W-:Y:S02]  /*0190*/  SEL R4, R4, RZ, !P0 ;  /* 0x000000ff04047207 */ /* 0x004fe40004000000 */
[----:B------:R-:W-:Y:S02]  /*01a0*/  SEL R5, R5, RZ, !P0 ;  /* 0x000000ff05057207 */ /* 0x000fe40004000000 */
[----:B------:R-:W-:Y:S02]  /*01b0*/  SEL R6, R6, RZ, !P0 ;  /* 0x000000ff06067207 */ /* 0x000fe40004000000 */
[----:B------:R-:W-:Y:S02]  /*01c0*/  SEL R7, R7, RZ, !P0 ;  /* 0x000000ff07077207 */ /* 0x000fe40004000000 */
[----:B------:R-:W-:-:S02]  /*01d0*/  SEL R15, R4, RZ, !P0 ;  /* 0x000000ff040f7207 */ /* 0x000fc40004000000 */
[----:B------:R-:W-:Y:S02]  /*01e0*/  SEL R5, R5, RZ, !P0 ;  /* 0x000000ff05057207 */ /* 0x000fe40004000000 */
[----:B------:R-:W-:Y:S01]  /*01f0*/  SEL R17, R6, RZ, !P0 ;  /* 0x000000ff06117207 */ /* 0x000fe20004000000 */
[----:B------:R-:W-:Y:S01]  /*0200*/  STS [R16+UR4], R15 ;  /* 0x0000000f10007988 */ /* 0x000fe20008000804 */
[----:B------:R-:W-:Y:S02]  /*0210*/  SEL R7, R7, RZ, !P0 ;  /* 0x000000ff07077207 */ /* 0x000fe40004000000 */
[----:B------:R-:W-:Y:S01]  /*0220*/  LOP3.LUT R4, R2, 0x1, RZ, 0xc0, !PT ;  /* 0x0000000102047812 */ /* 0x000fe200078ec0ff */
[----:B------:R-:W-:Y:S03]  /*0230*/  STS [R16+UR4+0x8], R5 ;  /* 0x0000080510007988 */ /* 0x000fe60008000804 */
[----:B------:R-:W-:Y:S01]  /*0240*/  ISETP.NE.U32.AND P0, PT, R4, 0x1, PT ;  /* 0x000000010400780c */ /* 0x000fe20003f05070 */
[----:B------:R-:W-:Y:S03]  /*0250*/  STS [R16+UR4+0x10], R17 ;  /* 0x0000101110007988 */ /* 0x000fe60008000804 */
[C---:B------:R-:W-:Y:S01]  /*0260*/  ISETP.LT.AND P0, PT, R2.reuse, 0x100, P0 ;  /* 0x000001000200780c */ /* 0x040fe20000701270 */
[----:B------:R-:W-:Y:S01]  /*0270*/  STS [R16+UR4+0x18], R7 ;  /* 0x0000180710007988 */ /* 0x000fe20008000804 */
[----:B------:R-:W-:Y:S01]  /*0280*/  IMAD.SHL.U32 R2, R2, 0x2, RZ ;  /* 0x0000000202027824 */ /* 0x000fe200078e00ff */
[----:B------:R-:W-:Y:S06]  /*0290*/  BAR.SYNC.DEFER_BLOCKING 0x0 ;  /* 0x0000000000007b1d */ /* 0x000fec0000010000 */
[----:B------:R-:W1:Y:S04]  /*02a0*/  @!P1 LDS R10, [R9+UR4] ;  /* 0x00000004090a9984 */ /* 0x000e680008000800 */
[----:B------:R-:W2:Y:S04]  /*02b0*/  @!P1 LDS R3, [R9+UR4+0x100] ;  /* 0x0001000409039984 */ /* 0x000ea80008000800 */
[----:B------:R-:W3:Y:S04]  /*02c0*/  @!P1 LDS R8, [R9+UR4+0x200] ;  /* 0x0002000409089984 */ /* 0x000ee80008000800 */
[----:B------:R-:W4:Y:S04]  /*02d0*/  @!P1 LDS R11, [R9+UR4+0x300] ;  /* 0x00030004090b9984 */ /* 0x000f280008000800 */
[----:B-1----:R-:W1:Y:S04]  /*02e0*/  SHFL.BFLY PT, R19, R10, 0x1, 0x1f ;  /* 0x0c201f000a137f89 */ /* 0x002e6800000e0000 */
[----:B--2---:R-:W2:Y:S04]  /*02f0*/  SHFL.BFLY PT, R6, R3, 0x1, 0x1f ;  /* 0x0c201f0003067f89 */ /* 0x004ea800000e0000 */
[----:B---3--:R-:W3:Y:S04]  /*0300*/  SHFL.BFLY PT, R15, R8, 0x1, 0x1f ;  /* 0x0c201f00080f7f89 */ /* 0x008ee800000e0000 */
[----:B----4-:R-:W4:Y:S01]  /*0310*/  SHFL.BFLY PT, R20, R11, 0x1, 0x1f ;  /* 0x0c201f000b147f89 */ /* 0x010f2200000e0000 */
[----:B-1----:R-:W-:Y:S01]  /*0320*/  FADD R14, R10, R19 ;  /* 0x000000130a0e7221 */ /* 0x002fe20000000000 */
[----:B--2---:R-:W-:-:S04]  /*0330*/  FADD R16, R3, R6 ;  /* 0x0000000603107221 */ /* 0x004fc80000000000 */
[----:B------:R-:W-:Y:S01]  /*0340*/  @P0 STS [R9+UR4], R14 ;  /* 0x0000000e09000988 */ /* 0x000fe20008000804 */
[----:B------:R-:W-:Y:S01]  /*0350*/  LOP3.LUT R3, R2, 0x7e, RZ, 0xc0, !PT ;  /* 0x0000007e02037812 */ /* 0x000fe200078ec0ff */
[----:B---3--:R-:W-:Y:S02]  /*0360*/  FADD R18, R8, R15 ;  /* 0x0000000f08127221 */ /* 0x008fe40000000000 */
[----:B------:R-:W-:Y:S01]  /*0370*/  @P0 STS [R9+UR4+0x100], R16 ;  /* 0x0001001009000988 */ /* 0x000fe20008000804 */
[----:B----4-:R-:W-:-:S03]  /*0380*/  FADD R20, R11, R20 ;  /* 0x000000140b147221 */ /* 0x010fc60000000000 */
[----:B------:R-:W-:Y:S01]  /*0390*/  @P0 STS [R9+UR4+0x200], R18 ;  /* 0x0002001209000988 */ /* 0x000fe20008000804 */
[----:B------:R-:W-:Y:S02]  /*03a0*/  LOP3.LUT R11, R0, R3, RZ, 0xfc, !PT ;  /* 0x00000003000b7212 */ /* 0x000fe400078efcff */
[----:B------:R-:W-:Y:S01]  /*03b0*/  LEA R0, R3, UR4, 0x2 ;  /* 0x0000000403007c11 */ /* 0x000fe2000f8e10ff */
[----:B------:R-:W-:Y:S01]  /*03c0*/  @P0 STS [R9+UR4+0x300], R20 ;  /* 0x0003001409000988 */ /* 0x000fe20008000804 */
[----:B------:R-:W-:Y:S01]  /*03d0*/  BAR.SYNC.DEFER_BLOCKING 0x0 ;  /* 0x0000000000007b1d */ /* 0x000fe20000010000 */
[----:B------:R-:W-:-:S05]  /*03e0*/  ISETP.GE.AND P0, PT, R11, 0x800, PT ;  /* 0x000008000b00780c */ /* 0x000fca0003f06270 */
[----:B------:R-:W-:Y:S04]  /*03f0*/  LDS R4, [R13+UR4] ;  /* 0x000000040d047984 */ /* 0x000fe80008000800 */
[----:B------:R-:W-:Y:S04]  /*0400*/  LDS R5, [R13+UR4+0x8] ;  /* 0x000008040d057984 */ /* 0x000fe80008000800 */
[----:B------:R-:W-:Y:S04]  /*0410*/  LDS R6, [R13+UR4+0x10] ;  /* 0x000010040d067984 */ /* 0x000fe80008000800 */
[----:B------:R-:W1:Y:S01]  /*0420*/  LDS R7, [R13+UR4+0x18] ;  /* 0x000018040d077984 */ /* 0x000e620008000800 */
[----:B------:R-:W-:Y:S06]  /*0430*/  BAR.SYNC.DEFER_BLOCKING 0x0 ;  /* 0x0000000000007b1d */ /* 0x000fec0000010000 */
[----:B-1----:R1:W-:Y:S02]  /*0440*/  STS.128 [R12], R4 ;  /* 0x000000040c007388 */ /* 0x0023e40000000c00 */
[----:B------:R-:W-:Y:S06]  /*0450*/  BAR.SYNC.DEFER_BLOCKING 0x0 ;  /* 0x0000000000007b1d */ /* 0x000fec0000010000 */
[----:B-1----:R-:W-:Y:S05]  /*0460*/  @P0 EXIT ;  /* 0x000000000000094d */ /* 0x002fea0003800000 */
[----:B------:R-:W0:Y:S01]  /*0470*/  LDS.64 R4, [R0] ;  /* 0x0000000000047984 */ /* 0x000e220000000a00 */
[----:B------:R-:W1:Y:S02]  /*0480*/  LDC.64 R2, c[0x0][0x218] ;  /* 0x00008600ff027b82 */ /* 0x000e640000000a00 */
[----:B-1----:R-:W-:-:S05]  /*0490*/  IMAD.WIDE R2, R11, 0x4, R2 ;  /* 0x000000040b027825 */ /* 0x002fca00078e0202 */
[----:B0-----:R-:W-:Y:S01]  /*04a0*/  STG.E.64 desc[UR6][R2.64], R4 ;  /* 0x0000000402007986 */ /* 0x001fe2000c101b06 */
[----:B------:R-:W-:Y:S05]  /*04b0*/  EXIT ;  /* 0x000000000000794d */ /* 0x000fea0003800000 */
.L_x_0:
[----:B------:R-:W-:-:S00]  /*04c0*/  BRA `(.L_x_0) ;  /* 0xfffffffc00fc7947 */ /* 0x000fc0000383ffff */
[----:B------:R-:W-:-:S00]  /*04d0*/  NOP ;  /* 0x0000000000007918 */ /* 0x000fc00000000000 */
        /* <DEDUP_REMOVED lines=10> */
.L_x_1:


//--------------------- .nv.shared.triton_per_fused_mv_16 --------------------------
	.section	.nv.shared.triton_per_fused_mv_16,"aw",@nobits
	.sectionflags	@""
	.align	16
	.zero		1024


//--------------------- .nv.constant0.triton_per_fused_mv_16 --------------------------
	.section	.nv.constant0.triton_per_fused_mv_16,"a",@progbits
	.sectionflags	@""
	.align	4
.nv.constant0.triton_per_fused_mv_16:
	.zero		552
